//
// Generated by NVIDIA NVVM Compiler
//
// Compiler Build ID: CL-36424714
// Cuda compilation tools, release 13.0, V13.0.88
// Based on NVVM 20.0.0
//

.version 9.0
.target sm_100
.address_size 64

	// .globl	cuda_change_map

.visible .entry cuda_change_map(
	.param .u64 .ptr .align 1 cuda_change_map_param_0,
	.param .u64 .ptr .align 1 cuda_change_map_param_1,
	.param .u64 .ptr .align 1 cuda_change_map_param_2,
	.param .u32 cuda_change_map_param_3,
	.param .u32 cuda_change_map_param_4,
	.param .u32 cuda_change_map_param_5,
	.param .u32 cuda_change_map_param_6
)
{
	.reg .pred 	%p<19>;
	.reg .b32 	%r<95>;
	.reg .b32 	%f<278>;
	.reg .b64 	%rd<35>;

	ld.param.u64 	%rd7, [cuda_change_map_param_0];
	ld.param.u64 	%rd8, [cuda_change_map_param_1];
	ld.param.u64 	%rd6, [cuda_change_map_param_2];
	ld.param.u32 	%r48, [cuda_change_map_param_3];
	ld.param.u32 	%r51, [cuda_change_map_param_4];
	ld.param.u32 	%r49, [cuda_change_map_param_5];
	ld.param.u32 	%r50, [cuda_change_map_param_6];
	cvta.to.global.u64 	%rd1, %rd6;
	cvta.to.global.u64 	%rd2, %rd8;
	cvta.to.global.u64 	%rd3, %rd7;
	mov.u32 	%r52, %ctaid.x;
	mov.u32 	%r53, %ntid.x;
	mov.u32 	%r54, %tid.x;
	mad.lo.s32 	%r80, %r52, %r53, %r54;
	mov.u32 	%r55, %nctaid.x;
	mul.lo.s32 	%r2, %r53, %r55;
	shl.b32 	%r3, %r49, 1;
	sub.s32 	%r4, %r48, %r3;
	shl.b32 	%r56, %r50, 1;
	sub.s32 	%r57, %r51, %r56;
	mul.lo.s32 	%r5, %r57, %r4;
	setp.ge.s32 	%p1, %r80, %r5;
	@%p1 bra 	$L__BB0_29;
	setp.gt.s32 	%p2, %r50, -1;
	neg.s32 	%r6, %r49;
	@%p2 bra 	$L__BB0_3;
$L__BB0_2:
	mul.wide.s32 	%rd32, %r80, 4;
	add.s64 	%rd33, %rd1, %rd32;
	mov.b32 	%r79, 1232348160;
	st.global.u32 	[%rd33], %r79;
	add.s32 	%r80, %r80, %r2;
	setp.lt.s32 	%p18, %r80, %r5;
	@%p18 bra 	$L__BB0_2;
	bra.uni 	$L__BB0_29;
$L__BB0_3:
	setp.gt.s32 	%p3, %r49, -1;
	@%p3 bra 	$L__BB0_5;
$L__BB0_4:
	mul.wide.s32 	%rd30, %r80, 4;
	add.s64 	%rd31, %rd1, %rd30;
	mov.b32 	%r78, 1232348160;
	st.global.u32 	[%rd31], %r78;
	add.s32 	%r80, %r80, %r2;
	setp.lt.s32 	%p17, %r80, %r5;
	@%p17 bra 	$L__BB0_4;
	bra.uni 	$L__BB0_29;
$L__BB0_5:
	add.s32 	%r58, %r3, 1;
	and.b32  	%r11, %r58, 2147483632;
	and.b32  	%r12, %r49, 1;
	neg.s32 	%r14, %r50;
	sub.s32 	%r60, %r48, %r56;
$L__BB0_6:
	rem.s32 	%r15, %r80, %r4;
	add.s32 	%r16, %r15, %r49;
	div.s32 	%r61, %r80, %r60;
	add.s32 	%r17, %r61, %r50;
	mad.lo.s32 	%r18, %r17, %r48, %r16;
	mul.wide.s32 	%rd9, %r18, 4;
	add.s64 	%rd10, %rd3, %rd9;
	ld.global.f32 	%f1, [%rd10];
	mov.f32 	%f268, 0f49742400;
	mov.u32 	%r83, %r14;
$L__BB0_7:
	setp.lt.u32 	%p4, %r3, 15;
	add.s32 	%r62, %r83, %r17;
	mul.lo.s32 	%r21, %r62, %r48;
	add.s32 	%r22, %r21, %r16;
	mov.u32 	%r87, %r6;
	@%p4 bra 	$L__BB0_10;
	add.s32 	%r63, %r3, 1;
	and.b32  	%r64, %r63, 2147483632;
	neg.s32 	%r85, %r64;
	add.s32 	%r84, %r15, %r21;
	mov.u32 	%r87, %r6;
$L__BB0_9:
	.pragma "nounroll";
	mul.wide.s32 	%rd11, %r84, 4;
	add.s64 	%rd12, %rd2, %rd11;
	ld.global.f32 	%f26, [%rd12];
	sub.f32 	%f27, %f1, %f26;
	abs.f32 	%f28, %f27;
	min.f32 	%f29, %f268, %f28;
	ld.global.f32 	%f30, [%rd12+4];
	sub.f32 	%f31, %f1, %f30;
	abs.f32 	%f32, %f31;
	min.f32 	%f33, %f29, %f32;
	ld.global.f32 	%f34, [%rd12+8];
	sub.f32 	%f35, %f1, %f34;
	abs.f32 	%f36, %f35;
	min.f32 	%f37, %f33, %f36;
	ld.global.f32 	%f38, [%rd12+12];
	sub.f32 	%f39, %f1, %f38;
	abs.f32 	%f40, %f39;
	min.f32 	%f41, %f37, %f40;
	ld.global.f32 	%f42, [%rd12+16];
	sub.f32 	%f43, %f1, %f42;
	abs.f32 	%f44, %f43;
	min.f32 	%f45, %f41, %f44;
	ld.global.f32 	%f46, [%rd12+20];
	sub.f32 	%f47, %f1, %f46;
	abs.f32 	%f48, %f47;
	min.f32 	%f49, %f45, %f48;
	ld.global.f32 	%f50, [%rd12+24];
	sub.f32 	%f51, %f1, %f50;
	abs.f32 	%f52, %f51;
	min.f32 	%f53, %f49, %f52;
	ld.global.f32 	%f54, [%rd12+28];
	sub.f32 	%f55, %f1, %f54;
	abs.f32 	%f56, %f55;
	min.f32 	%f57, %f53, %f56;
	ld.global.f32 	%f58, [%rd12+32];
	sub.f32 	%f59, %f1, %f58;
	abs.f32 	%f60, %f59;
	min.f32 	%f61, %f57, %f60;
	ld.global.f32 	%f62, [%rd12+36];
	sub.f32 	%f63, %f1, %f62;
	abs.f32 	%f64, %f63;
	min.f32 	%f65, %f61, %f64;
	ld.global.f32 	%f66, [%rd12+40];
	sub.f32 	%f67, %f1, %f66;
	abs.f32 	%f68, %f67;
	min.f32 	%f69, %f65, %f68;
	ld.global.f32 	%f70, [%rd12+44];
	sub.f32 	%f71, %f1, %f70;
	abs.f32 	%f72, %f71;
	min.f32 	%f73, %f69, %f72;
	ld.global.f32 	%f74, [%rd12+48];
	sub.f32 	%f75, %f1, %f74;
	abs.f32 	%f76, %f75;
	min.f32 	%f77, %f73, %f76;
	ld.global.f32 	%f78, [%rd12+52];
	sub.f32 	%f79, %f1, %f78;
	abs.f32 	%f80, %f79;
	min.f32 	%f81, %f77, %f80;
	ld.global.f32 	%f82, [%rd12+56];
	sub.f32 	%f83, %f1, %f82;
	abs.f32 	%f84, %f83;
	min.f32 	%f85, %f81, %f84;
	ld.global.f32 	%f86, [%rd12+60];
	sub.f32 	%f87, %f1, %f86;
	abs.f32 	%f88, %f87;
	min.f32 	%f268, %f85, %f88;
	add.s32 	%r87, %r87, 16;
	add.s32 	%r85, %r85, 16;
	add.s32 	%r84, %r84, 16;
	setp.ne.s32 	%p5, %r85, 0;
	@%p5 bra 	$L__BB0_9;
$L__BB0_10:
	and.b32  	%r65, %r3, 14;
	setp.lt.u32 	%p6, %r65, 7;
	@%p6 bra 	$L__BB0_12;
	add.s32 	%r66, %r22, %r87;
	mul.wide.s32 	%rd13, %r66, 4;
	add.s64 	%rd14, %rd2, %rd13;
	ld.global.f32 	%f89, [%rd14];
	sub.f32 	%f90, %f1, %f89;
	abs.f32 	%f91, %f90;
	min.f32 	%f92, %f268, %f91;
	ld.global.f32 	%f93, [%rd14+4];
	sub.f32 	%f94, %f1, %f93;
	abs.f32 	%f95, %f94;
	min.f32 	%f96, %f92, %f95;
	ld.global.f32 	%f97, [%rd14+8];
	sub.f32 	%f98, %f1, %f97;
	abs.f32 	%f99, %f98;
	min.f32 	%f100, %f96, %f99;
	ld.global.f32 	%f101, [%rd14+12];
	sub.f32 	%f102, %f1, %f101;
	abs.f32 	%f103, %f102;
	min.f32 	%f104, %f100, %f103;
	ld.global.f32 	%f105, [%rd14+16];
	sub.f32 	%f106, %f1, %f105;
	abs.f32 	%f107, %f106;
	min.f32 	%f108, %f104, %f107;
	ld.global.f32 	%f109, [%rd14+20];
	sub.f32 	%f110, %f1, %f109;
	abs.f32 	%f111, %f110;
	min.f32 	%f112, %f108, %f111;
	ld.global.f32 	%f113, [%rd14+24];
	sub.f32 	%f114, %f1, %f113;
	abs.f32 	%f115, %f114;
	min.f32 	%f116, %f112, %f115;
	ld.global.f32 	%f117, [%rd14+28];
	sub.f32 	%f118, %f1, %f117;
	abs.f32 	%f119, %f118;
	min.f32 	%f268, %f116, %f119;
	add.s32 	%r87, %r87, 8;
$L__BB0_12:
	and.b32  	%r67, %r3, 6;
	setp.lt.u32 	%p7, %r67, 3;
	@%p7 bra 	$L__BB0_14;
	add.s32 	%r68, %r22, %r87;
	mul.wide.s32 	%rd15, %r68, 4;
	add.s64 	%rd16, %rd2, %rd15;
	ld.global.f32 	%f120, [%rd16];
	sub.f32 	%f121, %f1, %f120;
	abs.f32 	%f122, %f121;
	min.f32 	%f123, %f268, %f122;
	ld.global.f32 	%f124, [%rd16+4];
	sub.f32 	%f125, %f1, %f124;
	abs.f32 	%f126, %f125;
	min.f32 	%f127, %f123, %f126;
	ld.global.f32 	%f128, [%rd16+8];
	sub.f32 	%f129, %f1, %f128;
	abs.f32 	%f130, %f129;
	min.f32 	%f131, %f127, %f130;
	ld.global.f32 	%f132, [%rd16+12];
	sub.f32 	%f133, %f1, %f132;
	abs.f32 	%f134, %f133;
	min.f32 	%f268, %f131, %f134;
	add.s32 	%r87, %r87, 4;
$L__BB0_14:
	setp.eq.s32 	%p8, %r12, 0;
	add.s32 	%r69, %r22, %r87;
	mul.wide.s32 	%rd17, %r69, 4;
	add.s64 	%rd4, %rd2, %rd17;
	ld.global.f32 	%f135, [%rd4];
	sub.f32 	%f136, %f1, %f135;
	abs.f32 	%f137, %f136;
	min.f32 	%f268, %f268, %f137;
	@%p8 bra 	$L__BB0_16;
	ld.global.f32 	%f138, [%rd4+4];
	sub.f32 	%f139, %f1, %f138;
	abs.f32 	%f140, %f139;
	min.f32 	%f141, %f268, %f140;
	ld.global.f32 	%f142, [%rd4+8];
	sub.f32 	%f143, %f1, %f142;
	abs.f32 	%f144, %f143;
	min.f32 	%f268, %f141, %f144;
$L__BB0_16:
	add.s32 	%r36, %r83, 1;
	setp.eq.s32 	%p9, %r83, %r50;
	mov.u32 	%r83, %r36;
	@%p9 bra 	$L__BB0_17;
	bra.uni 	$L__BB0_7;
$L__BB0_17:
	neg.s32 	%r90, %r50;
	mul.wide.s32 	%rd18, %r18, 4;
	add.s64 	%rd19, %rd2, %rd18;
	ld.global.f32 	%f2, [%rd19];
	mov.f32 	%f274, 0f49742400;
$L__BB0_18:
	setp.lt.u32 	%p10, %r3, 15;
	add.s32 	%r70, %r90, %r17;
	mad.lo.s32 	%r38, %r70, %r48, %r16;
	mov.u32 	%r92, %r6;
	@%p10 bra 	$L__BB0_21;
	mov.u32 	%r92, %r6;
$L__BB0_20:
	.pragma "nounroll";
	add.s32 	%r71, %r38, %r92;
	mul.wide.s32 	%rd20, %r71, 4;
	add.s64 	%rd21, %rd3, %rd20;
	ld.global.f32 	%f146, [%rd21];
	sub.f32 	%f147, %f2, %f146;
	abs.f32 	%f148, %f147;
	min.f32 	%f149, %f274, %f148;
	ld.global.f32 	%f150, [%rd21+4];
	sub.f32 	%f151, %f2, %f150;
	abs.f32 	%f152, %f151;
	min.f32 	%f153, %f149, %f152;
	ld.global.f32 	%f154, [%rd21+8];
	sub.f32 	%f155, %f2, %f154;
	abs.f32 	%f156, %f155;
	min.f32 	%f157, %f153, %f156;
	ld.global.f32 	%f158, [%rd21+12];
	sub.f32 	%f159, %f2, %f158;
	abs.f32 	%f160, %f159;
	min.f32 	%f161, %f157, %f160;
	ld.global.f32 	%f162, [%rd21+16];
	sub.f32 	%f163, %f2, %f162;
	abs.f32 	%f164, %f163;
	min.f32 	%f165, %f161, %f164;
	ld.global.f32 	%f166, [%rd21+20];
	sub.f32 	%f167, %f2, %f166;
	abs.f32 	%f168, %f167;
	min.f32 	%f169, %f165, %f168;
	ld.global.f32 	%f170, [%rd21+24];
	sub.f32 	%f171, %f2, %f170;
	abs.f32 	%f172, %f171;
	min.f32 	%f173, %f169, %f172;
	ld.global.f32 	%f174, [%rd21+28];
	sub.f32 	%f175, %f2, %f174;
	abs.f32 	%f176, %f175;
	min.f32 	%f177, %f173, %f176;
	ld.global.f32 	%f178, [%rd21+32];
	sub.f32 	%f179, %f2, %f178;
	abs.f32 	%f180, %f179;
	min.f32 	%f181, %f177, %f180;
	ld.global.f32 	%f182, [%rd21+36];
	sub.f32 	%f183, %f2, %f182;
	abs.f32 	%f184, %f183;
	min.f32 	%f185, %f181, %f184;
	ld.global.f32 	%f186, [%rd21+40];
	sub.f32 	%f187, %f2, %f186;
	abs.f32 	%f188, %f187;
	min.f32 	%f189, %f185, %f188;
	ld.global.f32 	%f190, [%rd21+44];
	sub.f32 	%f191, %f2, %f190;
	abs.f32 	%f192, %f191;
	min.f32 	%f193, %f189, %f192;
	ld.global.f32 	%f194, [%rd21+48];
	sub.f32 	%f195, %f2, %f194;
	abs.f32 	%f196, %f195;
	min.f32 	%f197, %f193, %f196;
	ld.global.f32 	%f198, [%rd21+52];
	sub.f32 	%f199, %f2, %f198;
	abs.f32 	%f200, %f199;
	min.f32 	%f201, %f197, %f200;
	ld.global.f32 	%f202, [%rd21+56];
	sub.f32 	%f203, %f2, %f202;
	abs.f32 	%f204, %f203;
	min.f32 	%f205, %f201, %f204;
	ld.global.f32 	%f206, [%rd21+60];
	sub.f32 	%f207, %f2, %f206;
	abs.f32 	%f208, %f207;
	min.f32 	%f274, %f205, %f208;
	add.s32 	%r92, %r92, 16;
	add.s32 	%r72, %r92, %r49;
	setp.ne.s32 	%p11, %r72, %r11;
	@%p11 bra 	$L__BB0_20;
$L__BB0_21:
	setp.lt.u32 	%p12, %r65, 7;
	@%p12 bra 	$L__BB0_23;
	add.s32 	%r74, %r38, %r92;
	mul.wide.s32 	%rd22, %r74, 4;
	add.s64 	%rd23, %rd3, %rd22;
	ld.global.f32 	%f209, [%rd23];
	sub.f32 	%f210, %f2, %f209;
	abs.f32 	%f211, %f210;
	min.f32 	%f212, %f274, %f211;
	ld.global.f32 	%f213, [%rd23+4];
	sub.f32 	%f214, %f2, %f213;
	abs.f32 	%f215, %f214;
	min.f32 	%f216, %f212, %f215;
	ld.global.f32 	%f217, [%rd23+8];
	sub.f32 	%f218, %f2, %f217;
	abs.f32 	%f219, %f218;
	min.f32 	%f220, %f216, %f219;
	ld.global.f32 	%f221, [%rd23+12];
	sub.f32 	%f222, %f2, %f221;
	abs.f32 	%f223, %f222;
	min.f32 	%f224, %f220, %f223;
	ld.global.f32 	%f225, [%rd23+16];
	sub.f32 	%f226, %f2, %f225;
	abs.f32 	%f227, %f226;
	min.f32 	%f228, %f224, %f227;
	ld.global.f32 	%f229, [%rd23+20];
	sub.f32 	%f230, %f2, %f229;
	abs.f32 	%f231, %f230;
	min.f32 	%f232, %f228, %f231;
	ld.global.f32 	%f233, [%rd23+24];
	sub.f32 	%f234, %f2, %f233;
	abs.f32 	%f235, %f234;
	min.f32 	%f236, %f232, %f235;
	ld.global.f32 	%f237, [%rd23+28];
	sub.f32 	%f238, %f2, %f237;
	abs.f32 	%f239, %f238;
	min.f32 	%f274, %f236, %f239;
	add.s32 	%r92, %r92, 8;
$L__BB0_23:
	setp.lt.u32 	%p13, %r67, 3;
	@%p13 bra 	$L__BB0_25;
	add.s32 	%r76, %r38, %r92;
	mul.wide.s32 	%rd24, %r76, 4;
	add.s64 	%rd25, %rd3, %rd24;
	ld.global.f32 	%f240, [%rd25];
	sub.f32 	%f241, %f2, %f240;
	abs.f32 	%f242, %f241;
	min.f32 	%f243, %f274, %f242;
	ld.global.f32 	%f244, [%rd25+4];
	sub.f32 	%f245, %f2, %f244;
	abs.f32 	%f246, %f245;
	min.f32 	%f247, %f243, %f246;
	ld.global.f32 	%f248, [%rd25+8];
	sub.f32 	%f249, %f2, %f248;
	abs.f32 	%f250, %f249;
	min.f32 	%f251, %f247, %f250;
	ld.global.f32 	%f252, [%rd25+12];
	sub.f32 	%f253, %f2, %f252;
	abs.f32 	%f254, %f253;
	min.f32 	%f274, %f251, %f254;
	add.s32 	%r92, %r92, 4;
$L__BB0_25:
	add.s32 	%r77, %r38, %r92;
	mul.wide.s32 	%rd26, %r77, 4;
	add.s64 	%rd5, %rd3, %rd26;
	ld.global.f32 	%f255, [%rd5];
	sub.f32 	%f256, %f2, %f255;
	abs.f32 	%f257, %f256;
	min.f32 	%f274, %f274, %f257;
	@%p8 bra 	$L__BB0_27;
	ld.global.f32 	%f258, [%rd5+4];
	sub.f32 	%f259, %f2, %f258;
	abs.f32 	%f260, %f259;
	min.f32 	%f261, %f274, %f260;
	ld.global.f32 	%f262, [%rd5+8];
	sub.f32 	%f263, %f2, %f262;
	abs.f32 	%f264, %f263;
	min.f32 	%f274, %f261, %f264;
$L__BB0_27:
	add.s32 	%r46, %r90, 1;
	setp.ne.s32 	%p15, %r90, %r50;
	mov.u32 	%r90, %r46;
	@%p15 bra 	$L__BB0_18;
	ld.param.u64 	%rd34, [cuda_change_map_param_2];
	max.f32 	%f265, %f268, %f274;
	cvta.to.global.u64 	%rd27, %rd34;
	mul.wide.s32 	%rd28, %r80, 4;
	add.s64 	%rd29, %rd27, %rd28;
	st.global.f32 	[%rd29], %f265;
	add.s32 	%r80, %r80, %r2;
	setp.lt.s32 	%p16, %r80, %r5;
	@%p16 bra 	$L__BB0_6;
$L__BB0_29:
	ret;

}


// ===== COMPILED SASS (sm_100) =====

	.target	sm_100

	.elftype	@"ET_EXEC"


//--------------------- .note.nv.tkinfo           --------------------------
	.section	.note.nv.tkinfo,"",@"SHT_NOTE"
	.sectionflags	@"SHF_NOTE_NV_TKINFO"
	.tkinfo
        /*0018*/ 	.word	0x00000002
        /*0030*/ 	.string	""
        /*0030*/ 	.string	"ptxas"
        /*0030*/ 	.string	"Cuda compilation tools, release 13.0, V13.0.88"
        /*0030*/ 	.string	"Build cuda_13.0.r13.0/compiler.36424714_0"
        /*0030*/ 	.string	"-arch sm_100 -m 64 "



//--------------------- .note.nv.cuinfo           --------------------------
	.section	.note.nv.cuinfo,"",@"SHT_NOTE"
	.sectionflags	@"SHF_NOTE_NV_CUINFO"
        /*0018*/ 	.short	0x0002
        /*001a*/ 	.short	0x0064
        /*001c*/ 	.short	0x0082
	.zero		2


//--------------------- .nv.info                  --------------------------
	.section	.nv.info,"",@"SHT_CUDA_INFO"
	.align	4


	//----- nvinfo : EIATTR_REGCOUNT
	.align		4
        /*0000*/ 	.byte	0x04, 0x2f
        /*0002*/ 	.short	(.L_1 - .L_0)
	.align		4
.L_0:
        /*0004*/ 	.word	index@(cuda_change_map)
        /*0008*/ 	.word	0x00000020


	//----- nvinfo : EIATTR_FRAME_SIZE
	.align		4
.L_1:
        /*000c*/ 	.byte	0x04, 0x11
        /*000e*/ 	.short	(.L_3 - .L_2)
	.align		4
.L_2:
        /*0010*/ 	.word	index@(cuda_change_map)
        /*0014*/ 	.word	0x00000000


	//----- nvinfo : EIATTR_MIN_STACK_SIZE
	.align		4
.L_3:
        /*0018*/ 	.byte	0x04, 0x12
        /*001a*/ 	.short	(.L_5 - .L_4)
	.align		4
.L_4:
        /*001c*/ 	.word	index@(cuda_change_map)
        /*0020*/ 	.word	0x00000000
.L_5:


//--------------------- .nv.compat                --------------------------
	.section	.nv.compat,"",@"SHT_CUDA_COMPAT_INFO"
	.align	4
        /*0000*/ 	.byte	0x02, 0x09, 0x00, 0x00, 0x02, 0x02, 0x01, 0x00, 0x02, 0x05, 0x05, 0x00, 0x03, 0x07, 0x01, 0x01
        /*0010*/ 	.byte	0x02, 0x03, 0x00, 0x00, 0x02, 0x06, 0x01, 0x00, 0x04, 0x0b, 0x08, 0x00, 0x09, 0x00, 0x00, 0x00
        /*0020*/ 	.byte	0x00, 0x00, 0x00, 0x00


//--------------------- .nv.info.cuda_change_map  --------------------------
	.section	.nv.info.cuda_change_map,"",@"SHT_CUDA_INFO"
	.sectionflags	@""
	.align	4


	//----- nvinfo : EIATTR_CUDA_API_VERSION
	.align		4
        /*0000*/ 	.byte	0x04, 0x37
        /*0002*/ 	.short	(.L_7 - .L_6)
.L_6:
        /*0004*/ 	.word	0x00000082


	//----- nvinfo : EIATTR_KPARAM_INFO
	.align		4
.L_7:
        /*0008*/ 	.byte	0x04, 0x17
        /*000a*/ 	.short	(.L_9 - .L_8)
.L_8:
        /*000c*/ 	.word	0x00000000
        /*0010*/ 	.short	0x0006
        /*0012*/ 	.short	0x0024
        /*0014*/ 	.byte	0x00, 0xf0, 0x11, 0x00


	//----- nvinfo : EIATTR_KPARAM_INFO
	.align		4
.L_9:
        /*0018*/ 	.byte	0x04, 0x17
        /*001a*/ 	.short	(.L_11 - .L_10)
.L_10:
        /*001c*/ 	.word	0x00000000
        /*0020*/ 	.short	0x0005
        /*0022*/ 	.short	0x0020
        /*0024*/ 	.byte	0x00, 0xf0, 0x11, 0x00


	//----- nvinfo : EIATTR_KPARAM_INFO
	.align		4
.L_11:
        /*0028*/ 	.byte	0x04, 0x17
        /*002a*/ 	.short	(.L_13 - .L_12)
.L_12:
        /*002c*/ 	.word	0x00000000
        /*0030*/ 	.short	0x0004
        /*0032*/ 	.short	0x001c
        /*0034*/ 	.byte	0x00, 0xf0, 0x11, 0x00


	//----- nvinfo : EIATTR_KPARAM_INFO
	.align		4
.L_13:
        /*0038*/ 	.byte	0x04, 0x17
        /*003a*/ 	.short	(.L_15 - .L_14)
.L_14:
        /*003c*/ 	.word	0x00000000
        /*0040*/ 	.short	0x0003
        /*0042*/ 	.short	0x0018
        /*0044*/ 	.byte	0x00, 0xf0, 0x11, 0x00


	//----- nvinfo : EIATTR_KPARAM_INFO
	.align		4
.L_15:
        /*0048*/ 	.byte	0x04, 0x17
        /*004a*/ 	.short	(.L_17 - .L_16)
.L_16:
        /*004c*/ 	.word	0x00000000
        /*0050*/ 	.short	0x0002
        /*0052*/ 	.short	0x0010
        /*0054*/ 	.byte	0x00, 0xf5, 0x21, 0x00


	//----- nvinfo : EIATTR_KPARAM_INFO
	.align		4
.L_17:
        /*0058*/ 	.byte	0x04, 0x17
        /*005a*/ 	.short	(.L_19 - .L_18)
.L_18:
        /*005c*/ 	.word	0x00000000
        /*0060*/ 	.short	0x0001
        /*0062*/ 	.short	0x0008
        /*0064*/ 	.byte	0x00, 0xf5, 0x21, 0x00


	//----- nvinfo : EIATTR_KPARAM_INFO
	.align		4
.L_19:
        /*0068*/ 	.byte	0x04, 0x17
        /*006a*/ 	.short	(.L_21 - .L_20)
.L_20:
        /*006c*/ 	.word	0x00000000
        /*0070*/ 	.short	0x0000
        /*0072*/ 	.short	0x0000
        /*0074*/ 	.byte	0x00, 0xf5, 0x21, 0x00


	//----- nvinfo : EIATTR_SPARSE_MMA_MASK
	.align		4
.L_21:
        /*0078*/ 	.byte	0x03, 0x50
        /*007a*/ 	.short	0x0000


	//----- nvinfo : EIATTR_MAXREG_COUNT
	.align		4
        /*007c*/ 	.byte	0x03, 0x1b
        /*007e*/ 	.short	0x00ff


	//----- nvinfo : EIATTR_MERCURY_ISA_VERSION
	.align		4
        /*0080*/ 	.byte	0x03, 0x5f
        /*0082*/ 	.short	0x0101


	//----- nvinfo : EIATTR_VRC_CTA_INIT_COUNT
	.align		4
        /*0084*/ 	.byte	0x02, 0x4a
	.zero		1
	.zero		1


	//----- nvinfo : EIATTR_EXIT_INSTR_OFFSETS
	.align		4
        /*0088*/ 	.byte	0x04, 0x1c
        /*008a*/ 	.short	(.L_23 - .L_22)


	//   ....[0]....
.L_22:
        /*008c*/ 	.word	0x000000f0


	//   ....[1]....
        /*0090*/ 	.word	0x000001a0


	//   ....[2]....
        /*0094*/ 	.word	0x00000240


	//   ....[3]....
        /*0098*/ 	.word	0x00001550


	//----- nvinfo : EIATTR_CRS_STACK_SIZE
	.align		4
.L_23:
        /*009c*/ 	.byte	0x04, 0x1e
        /*009e*/ 	.short	(.L_25 - .L_24)
.L_24:
        /*00a0*/ 	.word	0x00000000


	//----- nvinfo : EIATTR_CBANK_PARAM_SIZE
	.align		4
.L_25:
        /*00a4*/ 	.byte	0x03, 0x19
        /*00a6*/ 	.short	0x0028


	//----- nvinfo : EIATTR_PARAM_CBANK
	.align		4
        /*00a8*/ 	.byte	0x04, 0x0a
        /*00aa*/ 	.short	(.L_27 - .L_26)
	.align		4
.L_26:
        /*00ac*/ 	.word	index@(.nv.constant0.cuda_change_map)
        /*00b0*/ 	.short	0x0380
        /*00b2*/ 	.short	0x0028


	//----- nvinfo : EIATTR_SW_WAR
	.align		4
.L_27:
        /*00b4*/ 	.byte	0x04, 0x36
        /*00b6*/ 	.short	(.L_29 - .L_28)
.L_28:
        /*00b8*/ 	.word	0x00000008
.L_29:


//--------------------- .nv.callgraph             --------------------------
	.section	.nv.callgraph,"",@"SHT_CUDA_CALLGRAPH"
	.align	4
	.sectionentsize	8
	.align		4
        /*0000*/ 	.word	0x00000000
	.align		4
        /*0004*/ 	.word	0xffffffff
	.align		4
        /*0008*/ 	.word	0x00000000
	.align		4
        /*000c*/ 	.word	0xfffffffe
	.align		4
        /*0010*/ 	.word	0x00000000
	.align		4
        /*0014*/ 	.word	0xfffffffd
	.align		4
        /*0018*/ 	.word	0x00000000
	.align		4
        /*001c*/ 	.word	0xfffffffc


//--------------------- .text.cuda_change_map     --------------------------
	.section	.text.cuda_change_map,"ax",@progbits
	.align	128
        .global         cuda_change_map
        .type           cuda_change_map,@function
        .size           cuda_change_map,(.L_x_15 - cuda_change_map)
        .other          cuda_change_map,@"STO_CUDA_ENTRY STV_DEFAULT"
cuda_change_map:
.text.cuda_change_map:
[----:B------:R-:W-:Y:S08]  /*0000*/  LDC R1, c[0x0][0x37c] ;  /* 0x0000df00ff017b82 */ /* 0x000ff00000000800 */
[----:B------:R-:W0:Y:S01]  /*0010*/  LDC.64 R6, c[0x0][0x3a0] ;  /* 0x0000e800ff067b82 */ /* 0x000e220000000a00 */
[----:B------:R-:W1:Y:S01]  /*0020*/  S2R R5, SR_TID.X ;  /* 0x0000000000057919 */ /* 0x000e620000002100 */
[----:B------:R-:W2:Y:S06]  /*0030*/  LDCU.64 UR6, c[0x0][0x398] ;  /* 0x00007300ff0677ac */ /* 0x000eac0008000a00 */
[----:B------:R-:W1:Y:S08]  /*0040*/  S2UR UR4, SR_CTAID.X ;  /* 0x00000000000479c3 */ /* 0x000e700000002500 */
[----:B------:R-:W1:Y:S01]  /*0050*/  LDC R4, c[0x0][0x360] ;  /* 0x0000d800ff047b82 */ /* 0x000e620000000800 */
[----:B------:R-:W3:Y:S01]  /*0060*/  LDCU UR5, c[0x0][0x370] ;  /* 0x00006e00ff0577ac */ /* 0x000ee20008000800 */
[----:B0-----:R-:W-:Y:S01]  /*0070*/  IMAD.MOV R10, RZ, RZ, -R7 ;  /* 0x000000ffff0a7224 */ /* 0x001fe200078e0a07 */
[----:B------:R-:W-:-:S04]  /*0080*/  SHF.L.U32 R0, R6, 0x1, RZ ;  /* 0x0000000106007819 */ /* 0x000fc800000006ff */
[----:B--2---:R-:W-:Y:S02]  /*0090*/  IADD3 R2, PT, PT, -R0, UR6, RZ ;  /* 0x0000000600027c10 */ /* 0x004fe4000fffe1ff */
[----:B------:R-:W-:-:S05]  /*00a0*/  LEA R3, R10, UR7, 0x1 ;  /* 0x000000070a037c11 */ /* 0x000fca000f8e08ff */
[----:B------:R-:W-:Y:S02]  /*00b0*/  IMAD R3, R2, R3, RZ ;  /* 0x0000000302037224 */ /* 0x000fe400078e02ff */
[C---:B-1----:R-:W-:Y:S02]  /*00c0*/  IMAD R5, R4.reuse, UR4, R5 ;  /* 0x0000000404057c24 */ /* 0x042fe4000f8e0205 */
[----:B---3--:R-:W-:-:S03]  /*00d0*/  IMAD R4, R4, UR5, RZ ;  /* 0x0000000504047c24 */ /* 0x008fc6000f8e02ff */
[----:B------:R-:W-:-:S13]  /*00e0*/  ISETP.GE.AND P0, PT, R5, R3, PT ;  /* 0x000000030500720c */ /* 0x000fda0003f06270 */
[----:B------:R-:W-:Y:S05]  /*00f0*/  @P0 EXIT ;  /* 0x000000000000094d */ /* 0x000fea0003800000 */
[----:B------:R-:W-:Y:S01]  /*0100*/  ISETP.GT.AND P0, PT, R7, -0x1, PT ;  /* 0xffffffff0700780c */ /* 0x000fe20003f04270 */
[----:B------:R-:W0:-:S12]  /*0110*/  LDCU.64 UR4, c[0x0][0x358] ;  /* 0x00006b00ff0477ac */ /* 0x000e180008000a00 */
[----:B------:R-:W-:Y:S05]  /*0120*/  @P0 BRA `(.L_x_0) ;  /* 0x0000000000200947 */ /* 0x000fea0003800000 */
[----:B------:R-:W1:Y:S01]  /*0130*/  LDC.64 R8, c[0x0][0x390] ;  /* 0x0000e400ff087b82 */ /* 0x000e620000000a00 */
[----:B------:R-:W-:-:S07]  /*0140*/  HFMA2 R11, -RZ, RZ, 10.90625, 0.015625 ;  /* 0x49742400ff0b7431 */ /* 0x000fce00000001ff */
.L_x_1:
[----:B-1----:R-:W-:-:S04]  /*0150*/  IMAD.WIDE R6, R5, 0x4, R8 ;  /* 0x0000000405067825 */ /* 0x002fc800078e0208 */
[----:B------:R-:W-:Y:S01]  /*0160*/  IMAD.IADD R5, R4, 0x1, R5 ;  /* 0x0000000104057824 */ /* 0x000fe200078e0205 */
[----:B0-----:R2:W-:Y:S04]  /*0170*/  STG.E desc[UR4][R6.64], R11 ;  /* 0x0000000b06007986 */ /* 0x0015e8000c101904 */
[----:B------:R-:W-:-:S13]  /*0180*/  ISETP.GE.AND P0, PT, R5, R3, PT ;  /* 0x000000030500720c */ /* 0x000fda0003f06270 */
[----:B--2---:R-:W-:Y:S05]  /*0190*/  @!P0 BRA `(.L_x_1) ;  /* 0xfffffffc00ec8947 */ /* 0x004fea000383ffff */
[----:B------:R-:W-:Y:S05]  /*01a0*/  EXIT ;  /* 0x000000000000794d */ /* 0x000fea0003800000 */
.L_x_0:
[----:B------:R-:W-:-:S13]  /*01b0*/  ISETP.GT.AND P0, PT, R6, -0x1, PT ;  /* 0xffffffff0600780c */ /* 0x000fda0003f04270 */
[----:B------:R-:W-:Y:S05]  /*01c0*/  @P0 BRA `(.L_x_2) ;  /* 0x0000000000200947 */ /* 0x000fea0003800000 */
[----:B------:R-:W1:Y:S01]  /*01d0*/  LDC.64 R6, c[0x0][0x390] ;  /* 0x0000e400ff067b82 */ /* 0x000e620000000a00 */
[----:B------:R-:W-:-:S07]  /*01e0*/  MOV R11, 0x49742400 ;  /* 0x49742400000b7802 */ /* 0x000fce0000000f00 */
.L_x_3:
[----:B-1----:R-:W-:-:S04]  /*01f0*/  IMAD.WIDE R8, R5, 0x4, R6 ;  /* 0x0000000405087825 */ /* 0x002fc800078e0206 */
[----:B------:R-:W-:Y:S01]  /*0200*/  IMAD.IADD R5, R4, 0x1, R5 ;  /* 0x0000000104057824 */ /* 0x000fe200078e0205 */
[----:B0-----:R2:W-:Y:S04]  /*0210*/  STG.E desc[UR4][R8.64], R11 ;  /* 0x0000000b08007986 */ /* 0x0015e8000c101904 */
[----:B------:R-:W-:-:S13]  /*0220*/  ISETP.GE.AND P0, PT, R5, R3, PT ;  /* 0x000000030500720c */ /* 0x000fda0003f06270 */
[----:B--2---:R-:W-:Y:S05]  /*0230*/  @!P0 BRA `(.L_x_3) ;  /* 0xfffffffc00ec8947 */ /* 0x004fea000383ffff */
[----:B------:R-:W-:Y:S05]  /*0240*/  EXIT ;  /* 0x000000000000794d */ /* 0x000fea0003800000 */
.L_x_2:
[----:B------:R-:W-:Y:S01]  /*0250*/  IADD3 R9, PT, PT, R0, 0x1, RZ ;  /* 0x0000000100097810 */ /* 0x000fe20007ffe0ff */
[----:B------:R-:W-:Y:S01]  /*0260*/  IMAD.MOV R6, RZ, RZ, -R6 ;  /* 0x000000ffff067224 */ /* 0x000fe200078e0a06 */
[----:B------:R-:W-:Y:S02]  /*0270*/  LEA R8, R10, UR6, 0x1 ;  /* 0x000000060a087c11 */ /* 0x000fe4000f8e08ff */
[----:B------:R-:W-:Y:S02]  /*0280*/  MOV R7, R10 ;  /* 0x0000000a00077202 */ /* 0x000fe40000000f00 */
[----:B------:R-:W-:-:S07]  /*0290*/  LOP3.LUT R9, R9, 0x7ffffff0, RZ, 0xc0, !PT ;  /* 0x7ffffff009097812 */ /* 0x000fce00078ec0ff */
.L_x_13:
[----:B------:R-:W-:Y:S01]  /*02a0*/  IABS R15, R2 ;  /* 0x00000002000f7213 */ /* 0x000fe20000000000 */
[----:B------:R-:W1:Y:S01]  /*02b0*/  LDCU UR7, c[0x0][0x3a4] ;  /* 0x00007480ff0777ac */ /* 0x000e620008000800 */
[----:B------:R-:W-:Y:S02]  /*02c0*/  IABS R14, R8 ;  /* 0x00000008000e7213 */ /* 0x000fe40000000000 */
[----:B------:R-:W2:Y:S01]  /*02d0*/  I2F.RP R16, R15 ;  /* 0x0000000f00107306 */ /* 0x000ea20000209400 */
[----:B------:R-:W-:Y:S01]  /*02e0*/  ISETP.NE.AND P5, PT, R8, RZ, PT ;  /* 0x000000ff0800720c */ /* 0x000fe20003fa5270 */
[----:B------:R-:W3:Y:S01]  /*02f0*/  LDCU UR6, c[0x0][0x3a0] ;  /* 0x00007400ff0677ac */ /* 0x000ee20008000800 */
[----:B------:R-:W-:Y:S01]  /*0300*/  ISETP.GE.AND P3, PT, R5, RZ, PT ;  /* 0x000000ff0500720c */ /* 0x000fe20003f66270 */
[----:B------:R-:W4:Y:S04]  /*0310*/  LDCU UR8, c[0x0][0x398] ;  /* 0x00007300ff0877ac */ /* 0x000f280008000800 */
[----:B------:R-:W0:Y:S08]  /*0320*/  I2F.RP R17, R14 ;  /* 0x0000000e00117306 */ /* 0x000e300000209400 */
[----:B--2---:R-:W2:Y:S08]  /*0330*/  MUFU.RCP R16, R16 ;  /* 0x0000001000107308 */ /* 0x004eb00000001000 */
[----:B0-----:R-:W0:Y:S01]  /*0340*/  MUFU.RCP R17, R17 ;  /* 0x0000001100117308 */ /* 0x001e220000001000 */
[----:B--2---:R-:W-:-:S02]  /*0350*/  IADD3 R10, PT, PT, R16, 0xffffffe, RZ ;  /* 0x0ffffffe100a7810 */ /* 0x004fc40007ffe0ff */
[----:B------:R-:W-:-:S05]  /*0360*/  IABS R16, R5 ;  /* 0x0000000500107213 */ /* 0x000fca0000000000 */
[----:B------:R2:W1:Y:S01]  /*0370*/  F2I.FTZ.U32.TRUNC.NTZ R11, R10 ;  /* 0x0000000a000b7305 */ /* 0x000462000021f000 */
[----:B0-----:R-:W-:-:S07]  /*0380*/  VIADD R12, R17, 0xffffffe ;  /* 0x0ffffffe110c7836 */ /* 0x001fce0000000000 */
[----:B------:R0:W3:Y:S01]  /*0390*/  F2I.FTZ.U32.TRUNC.NTZ R13, R12 ;  /* 0x0000000c000d7305 */ /* 0x0000e2000021f000 */
[----:B--2---:R-:W-:Y:S01]  /*03a0*/  IMAD.MOV.U32 R10, RZ, RZ, RZ ;  /* 0x000000ffff0a7224 */ /* 0x004fe200078e00ff */
[----:B-1----:R-:W-:Y:S01]  /*03b0*/  IADD3 R18, PT, PT, RZ, -R11, RZ ;  /* 0x8000000bff127210 */ /* 0x002fe20007ffe0ff */
[----:B0-----:R-:W-:-:S04]  /*03c0*/  HFMA2 R12, -RZ, RZ, 0, 0 ;  /* 0x00000000ff0c7431 */ /* 0x001fc800000001ff */
[----:B------:R-:W-:Y:S01]  /*03d0*/  IMAD R19, R18, R15, RZ ;  /* 0x0000000f12137224 */ /* 0x000fe200078e02ff */
[----:B------:R-:W-:Y:S02]  /*03e0*/  IABS R18, R8 ;  /* 0x0000000800127213 */ /* 0x000fe40000000000 */
[----:B---3--:R-:W-:Y:S01]  /*03f0*/  IADD3 R21, PT, PT, RZ, -R13, RZ ;  /* 0x8000000dff157210 */ /* 0x008fe20007ffe0ff */
[----:B------:R-:W-:Y:S01]  /*0400*/  IMAD.HI.U32 R10, R11, R19, R10 ;  /* 0x000000130b0a7227 */ /* 0x000fe200078e000a */
[----:B------:R-:W-:-:S03]  /*0410*/  IABS R11, R2 ;  /* 0x00000002000b7213 */ /* 0x000fc60000000000 */
[----:B------:R-:W-:Y:S02]  /*0420*/  IMAD R17, R21, R14, RZ ;  /* 0x0000000e15117224 */ /* 0x000fe400078e02ff */
[----:B------:R-:W-:Y:S02]  /*0430*/  IMAD.MOV R22, RZ, RZ, -R11 ;  /* 0x000000ffff167224 */ /* 0x000fe400078e0a0b */
[----:B------:R-:W-:Y:S01]  /*0440*/  IMAD.HI.U32 R12, R13, R17, R12 ;  /* 0x000000110d0c7227 */ /* 0x000fe200078e000c */
[----:B------:R-:W-:Y:S02]  /*0450*/  MOV R17, R16 ;  /* 0x0000001000117202 */ /* 0x000fe40000000f00 */
[----:B------:R-:W-:-:S03]  /*0460*/  IADD3 R16, PT, PT, RZ, -R18, RZ ;  /* 0x80000012ff107210 */ /* 0x000fc60007ffe0ff */
[----:B------:R-:W-:-:S04]  /*0470*/  IMAD.HI.U32 R11, R12, R17, RZ ;  /* 0x000000110c0b7227 */ /* 0x000fc800078e00ff */
[----:B------:R-:W-:-:S04]  /*0480*/  IMAD.HI.U32 R10, R10, R17, RZ ;  /* 0x000000110a0a7227 */ /* 0x000fc800078e00ff */
[--C-:B------:R-:W-:Y:S02]  /*0490*/  IMAD R13, R11, R16, R17.reuse ;  /* 0x000000100b0d7224 */ /* 0x100fe400078e0211 */
[----:B------:R-:W-:Y:S01]  /*04a0*/  IMAD R22, R10, R22, R17 ;  /* 0x000000160a167224 */ /* 0x000fe200078e0211 */
[----:B------:R-:W-:Y:S02]  /*04b0*/  LOP3.LUT R10, R5, R8, RZ, 0x3c, !PT ;  /* 0x00000008050a7212 */ /* 0x000fe400078e3cff */
[----:B------:R-:W-:Y:S02]  /*04c0*/  ISETP.GT.U32.AND P4, PT, R14, R13, PT ;  /* 0x0000000d0e00720c */ /* 0x000fe40003f84070 */
[----:B------:R-:W-:Y:S02]  /*04d0*/  ISETP.GT.U32.AND P0, PT, R15, R22, PT ;  /* 0x000000160f00720c */ /* 0x000fe40003f04070 */
[----:B------:R-:W-:-:S09]  /*04e0*/  ISETP.GE.AND P2, PT, R10, RZ, PT ;  /* 0x000000ff0a00720c */ /* 0x000fd20003f46270 */
[-C--:B------:R-:W-:Y:S02]  /*04f0*/  @!P4 IADD3 R13, PT, PT, R13, -R14.reuse, RZ ;  /* 0x8000000e0d0dc210 */ /* 0x080fe40007ffe0ff */
[----:B------:R-:W-:Y:S01]  /*0500*/  @!P0 IMAD.IADD R22, R22, 0x1, -R15 ;  /* 0x0000000116168824 */ /* 0x000fe200078e0a0f */
[----:B------:R-:W-:Y:S02]  /*0510*/  @!P4 IADD3 R11, PT, PT, R11, 0x1, RZ ;  /* 0x000000010b0bc810 */ /* 0x000fe40007ffe0ff */
[----:B------:R-:W-:Y:S02]  /*0520*/  ISETP.GE.U32.AND P0, PT, R13, R14, PT ;  /* 0x0000000e0d00720c */ /* 0x000fe40003f06070 */
[----:B------:R-:W-:Y:S01]  /*0530*/  ISETP.GT.U32.AND P1, PT, R15, R22, PT ;  /* 0x000000160f00720c */ /* 0x000fe20003f24070 */
[----:B------:R-:W0:Y:S01]  /*0540*/  LDC.64 R12, c[0x0][0x380] ;  /* 0x0000e000ff0c7b82 */ /* 0x000e220000000a00 */
[----:B------:R-:W-:-:S09]  /*0550*/  ISETP.NE.AND P4, PT, R2, RZ, PT ;  /* 0x000000ff0200720c */ /* 0x000fd20003f85270 */
[----:B------:R-:W-:Y:S02]  /*0560*/  @P0 IADD3 R11, PT, PT, R11, 0x1, RZ ;  /* 0x000000010b0b0810 */ /* 0x000fe40007ffe0ff */
[----:B------:R-:W-:Y:S02]  /*0570*/  @!P1 IMAD.IADD R22, R22, 0x1, -R15 ;  /* 0x0000000116169824 */ /* 0x000fe400078e0a0f */
[----:B------:R-:W-:Y:S02]  /*0580*/  @!P2 IADD3 R11, PT, PT, -R11, RZ, RZ ;  /* 0x000000ff0b0ba210 */ /* 0x000fe40007ffe1ff */
[----:B------:R-:W-:Y:S02]  /*0590*/  @!P5 LOP3.LUT R11, RZ, R8, RZ, 0x33, !PT ;  /* 0x00000008ff0bd212 */ /* 0x000fe400078e33ff */
[----:B------:R-:W-:Y:S02]  /*05a0*/  @!P3 IADD3 R22, PT, PT, -R22, RZ, RZ ;  /* 0x000000ff1616b210 */ /* 0x000fe40007ffe1ff */
[----:B------:R-:W-:Y:S01]  /*05b0*/  @!P4 LOP3.LUT R22, RZ, R2, RZ, 0x33, !PT ;  /* 0x00000002ff16c212 */ /* 0x000fe200078e33ff */
[----:B------:R-:W-:-:S03]  /*05c0*/  VIADD R10, R11, UR7 ;  /* 0x000000070b0a7c36 */ /* 0x000fc60008000000 */
[----:B------:R-:W-:-:S05]  /*05d0*/  IADD3 R11, PT, PT, R22, UR6, RZ ;  /* 0x00000006160b7c10 */ /* 0x000fca000fffe0ff */
[----:B----4-:R-:W-:-:S04]  /*05e0*/  IMAD R23, R10, UR8, R11 ;  /* 0x000000080a177c24 */ /* 0x010fc8000f8e020b */
[----:B0-----:R-:W-:-:S05]  /*05f0*/  IMAD.WIDE R14, R23, 0x4, R12 ;  /* 0x00000004170e7825 */ /* 0x001fca00078e020c */
[----:B------:R0:W5:Y:S01]  /*0600*/  LDG.E R19, desc[UR4][R14.64] ;  /* 0x000000040e137981 */ /* 0x000162000c1e1900 */
[----:B------:R-:W-:Y:S01]  /*0610*/  HFMA2 R12, -RZ, RZ, 10.90625, 0.015625 ;  /* 0x49742400ff0c7431 */ /* 0x000fe200000001ff */
[----:B------:R-:W-:Y:S06]  /*0620*/  BSSY.RECONVERGENT B0, `(.L_x_4) ;  /* 0x0000076000007945 */ /* 0x000fec0003800200 */
.L_x_8:
[----:B------:R-:W1:Y:S01]  /*0630*/  LDCU UR6, c[0x0][0x398] ;  /* 0x00007300ff0677ac */ /* 0x000e620008000800 */
[----:B------:R-:W-:Y:S01]  /*0640*/  ISETP.GE.U32.AND P0, PT, R0, 0xf, PT ;  /* 0x0000000f0000780c */ /* 0x000fe20003f06070 */
[----:B------:R-:W-:Y:S01]  /*0650*/  IMAD.IADD R13, R10, 0x1, R7 ;  /* 0x000000010a0d7824 */ /* 0x000fe200078e0207 */
[----:B------:R-:W-:-:S03]  /*0660*/  MOV R21, R6 ;  /* 0x0000000600157202 */ /* 0x000fc60000000f00 */
[----:B-1----:R-:W-:-:S08]  /*0670*/  IMAD R20, R13, UR6, R11 ;  /* 0x000000060d147c24 */ /* 0x002fd0000f8e020b */
[----:B------:R-:W-:Y:S05]  /*0680*/  @!P0 BRA `(.L_x_5) ;  /* 0x0000000000d08947 */ /* 0x000fea0003800000 */
[----:B------:R-:W-:Y:S01]  /*0690*/  IADD3 R9, PT, PT, R0, 0x1, RZ ;  /* 0x0000000100097810 */ /* 0x000fe20007ffe0ff */
[----:B------:R-:W-:Y:S02]  /*06a0*/  IMAD R13, R13, UR6, R22 ;  /* 0x000000060d0d7c24 */ /* 0x000fe4000f8e0216 */
[----:B------:R-:W-:Y:S01]  /*06b0*/  IMAD.MOV.U32 R21, RZ, RZ, R6 ;  /* 0x000000ffff157224 */ /* 0x000fe200078e0006 */
[----:B------:R-:W-:-:S04]  /*06c0*/  LOP3.LUT R9, R9, 0x7ffffff0, RZ, 0xc0, !PT ;  /* 0x7ffffff009097812 */ /* 0x000fc800078ec0ff */
[----:B------:R-:W-:-:S07]  /*06d0*/  IADD3 R16, PT, PT, -R9, RZ, RZ ;  /* 0x000000ff09107210 */ /* 0x000fce0007ffe1ff */
.L_x_6:
[----:B0-----:R-:W0:Y:S02]  /*06e0*/  LDC.64 R14, c[0x0][0x388] ;  /* 0x0000e200ff0e7b82 */ /* 0x001e240000000a00 */
[----:B0-----:R-:W-:-:S05]  /*06f0*/  IMAD.WIDE R14, R13, 0x4, R14 ;  /* 0x000000040d0e7825 */ /* 0x001fca00078e020e */
[----:B------:R-:W2:Y:S04]  /*0700*/  LDG.E R24, desc[UR4][R14.64] ;  /* 0x000000040e187981 */ /* 0x000ea8000c1e1900 */
[----:B------:R-:W3:Y:S04]  /*0710*/  LDG.E R26, desc[UR4][R14.64+0x4] ;  /* 0x000004040e1a7981 */ /* 0x000ee8000c1e1900 */
[----:B------:R-:W4:Y:S04]  /*0720*/  LDG.E R18, desc[UR4][R14.64+0x8] ;  /* 0x000008040e127981 */ /* 0x000f28000c1e1900 */
[----:B------:R-:W4:Y:S01]  /*0730*/  LDG.E R28, desc[UR4][R14.64+0x34] ;  /* 0x000034040e1c7981 */ /* 0x000f22000c1e1900 */
[----:B--2--5:R-:W-:-:S03]  /*0740*/  FADD R17, R19, -R24 ;  /* 0x8000001813117221 */ /* 0x024fc60000000000 */
[----:B------:R-:W2:Y:S01]  /*0750*/  LDG.E R24, desc[UR4][R14.64+0xc] ;  /* 0x00000c040e187981 */ /* 0x000ea2000c1e1900 */
[----:B---3--:R-:W-:-:S05]  /*0760*/  FADD R26, R19, -R26 ;  /* 0x8000001a131a7221 */ /* 0x008fca0000000000 */
[----:B------:R-:W-:Y:S02]  /*0770*/  FMNMX3 R17, R12, |R17|, |R26|, PT ;  /* 0x400000110c117276 */ /* 0x000fe4000380041a */
[----:B------:R-:W3:Y:S04]  /*0780*/  LDG.E R26, desc[UR4][R14.64+0x10] ;  /* 0x000010040e1a7981 */ /* 0x000ee8000c1e1900 */
[----:B------:R-:W3:Y:S01]  /*0790*/  LDG.E R12, desc[UR4][R14.64+0x14] ;  /* 0x000014040e0c7981 */ /* 0x000ee2000c1e1900 */
[C---:B----4-:R-:W-:Y:S01]  /*07a0*/  FADD R18, R19.reuse, -R18 ;  /* 0x8000001213127221 */ /* 0x050fe20000000000 */
[----:B--2---:R-:W-:-:S05]  /*07b0*/  FADD R24, R19, -R24 ;  /* 0x8000001813187221 */ /* 0x004fca0000000000 */
[----:B------:R-:W-:Y:S02]  /*07c0*/  FMNMX3 R17, R17, |R18|, |R24|, PT ;  /* 0x4000001211117276 */ /* 0x000fe40003800418 */
[----:B------:R-:W2:Y:S01]  /*07d0*/  LDG.E R18, desc[UR4][R14.64+0x18] ;  /* 0x000018040e127981 */ /* 0x000ea2000c1e1900 */
[----:B---3--:R-:W-:-:S03]  /*07e0*/  FADD R26, R19, -R26 ;  /* 0x8000001a131a7221 */ /* 0x008fc60000000000 */
[----:B------:R-:W3:Y:S01]  /*07f0*/  LDG.E R24, desc[UR4][R14.64+0x1c] ;  /* 0x00001c040e187981 */ /* 0x000ee2000c1e1900 */
[----:B------:R-:W-:-:S05]  /*0800*/  FADD R12, R19, -R12 ;  /* 0x8000000c130c7221 */ /* 0x000fca0000000000 */
[----:B------:R-:W-:Y:S02]  /*0810*/  FMNMX3 R17, R17, |R26|, |R12|, PT ;  /* 0x4000001a11117276 */ /* 0x000fe4000380040c */
[----:B------:R-:W4:Y:S04]  /*0820*/  LDG.E R26, desc[UR4][R14.64+0x20] ;  /* 0x000020040e1a7981 */ /* 0x000f28000c1e1900 */
[----:B------:R-:W4:Y:S01]  /*0830*/  LDG.E R12, desc[UR4][R14.64+0x24] ;  /* 0x000024040e0c7981 */ /* 0x000f22000c1e1900 */
[C---:B--2---:R-:W-:Y:S01]  /*0840*/  FADD R18, R19.reuse, -R18 ;  /* 0x8000001213127221 */ /* 0x044fe20000000000 */
[----:B---3--:R-:W-:-:S05]  /*0850*/  FADD R24, R19, -R24 ;  /* 0x8000001813187221 */ /* 0x008fca0000000000 */
[----:B------:R-:W-:Y:S02]  /*0860*/  FMNMX3 R17, R17, |R18|, |R24|, PT ;  /* 0x4000001211117276 */ /* 0x000fe40003800418 */
[----:B------:R-:W2:Y:S01]  /*0870*/  LDG.E R18, desc[UR4][R14.64+0x28] ;  /* 0x000028040e127981 */ /* 0x000ea2000c1e1900 */
[----:B----4-:R-:W-:-:S03]  /*0880*/  FADD R26, R19, -R26 ;  /* 0x8000001a131a7221 */ /* 0x010fc60000000000 */
[----:B------:R-:W3:Y:S01]  /*0890*/  LDG.E R24, desc[UR4][R14.64+0x2c] ;  /* 0x00002c040e187981 */ /* 0x000ee2000c1e1900 */
[----:B------:R-:W-:-:S05]  /*08a0*/  FADD R12, R19, -R12 ;  /* 0x8000000c130c7221 */ /* 0x000fca0000000000 */
[----:B------:R-:W-:Y:S02]  /*08b0*/  FMNMX3 R25, R17, |R26|, |R12|, PT ;  /* 0x4000001a11197276 */ /* 0x000fe4000380040c */
[----:B------:R-:W4:Y:S04]  /*08c0*/  LDG.E R26, desc[UR4][R14.64+0x30] ;  /* 0x000030040e1a7981 */ /* 0x000f28000c1e1900 */
[----:B------:R-:W4:Y:S04]  /*08d0*/  LDG.E R12, desc[UR4][R14.64+0x38] ;  /* 0x000038040e0c7981 */ /* 0x000f28000c1e1900 */
[----:B------:R-:W4:Y:S01]  /*08e0*/  LDG.E R17, desc[UR4][R14.64+0x3c] ;  /* 0x00003c040e117981 */ /* 0x000f22000c1e1900 */
[----:B------:R-:W-:-:S04]  /*08f0*/  IADD3 R16, PT, PT, R16, 0x10, RZ ;  /* 0x0000001010107810 */ /* 0x000fc80007ffe0ff */
[----:B------:R-:W-:Y:S01]  /*0900*/  ISETP.NE.AND P0, PT, R16, RZ, PT ;  /* 0x000000ff1000720c */ /* 0x000fe20003f05270 */
[----:B------:R-:W-:Y:S01]  /*0910*/  FADD R28, R19, -R28 ;  /* 0x8000001c131c7221 */ /* 0x000fe20000000000 */
[----:B------:R-:W-:Y:S01]  /*0920*/  VIADD R21, R21, 0x10 ;  /* 0x0000001015157836 */ /* 0x000fe20000000000 */
[----:B------:R-:W-:Y:S01]  /*0930*/  IADD3 R13, PT, PT, R13, 0x10, RZ ;  /* 0x000000100d0d7810 */ /* 0x000fe20007ffe0ff */
[C---:B--2---:R-:W-:Y:S01]  /*0940*/  FADD R18, R19.reuse, -R18 ;  /* 0x8000001213127221 */ /* 0x044fe20000000000 */
[----:B---3--:R-:W-:-:S05]  /*0950*/  FADD R24, R19, -R24 ;  /* 0x8000001813187221 */ /* 0x008fca0000000000 */
[----:B------:R-:W-:Y:S01]  /*0960*/  FMNMX3 R18, R25, |R18|, |R24|, PT ;  /* 0x4000001219127276 */ /* 0x000fe20003800418 */
[C---:B----4-:R-:W-:Y:S01]  /*0970*/  FADD R25, R19.reuse, -R26 ;  /* 0x8000001a13197221 */ /* 0x050fe20000000000 */
[----:B------:R-:W-:-:S04]  /*0980*/  FADD R27, R19, -R12 ;  /* 0x8000000c131b7221 */ /* 0x000fc80000000000 */
[----:B------:R-:W-:Y:S01]  /*0990*/  FMNMX3 R18, R18, |R25|, |R28|, PT ;  /* 0x4000001912127276 */ /* 0x000fe2000380041c */
[----:B------:R-:W-:-:S05]  /*09a0*/  FADD R17, R19, -R17 ;  /* 0x8000001113117221 */ /* 0x000fca0000000000 */
[----:B------:R-:W-:Y:S01]  /*09b0*/  FMNMX3 R12, R18, |R27|, |R17|, PT ;  /* 0x4000001b120c7276 */ /* 0x000fe20003800411 */
[----:B------:R-:W-:Y:S06]  /*09c0*/  @P0 BRA `(.L_x_6) ;  /* 0xfffffffc00440947 */ /* 0x000fec000383ffff */
.L_x_5:
[----:B------:R-:W-:-:S04]  /*09d0*/  LOP3.LUT R13, R0, 0xe, RZ, 0xc0, !PT ;  /* 0x0000000e000d7812 */ /* 0x000fc800078ec0ff */
[----:B------:R-:W-:-:S13]  /*09e0*/  ISETP.GE.U32.AND P0, PT, R13, 0x7, PT ;  /* 0x000000070d00780c */ /* 0x000fda0003f06070 */
[----:B------:R-:W-:Y:S05]  /*09f0*/  @!P0 BRA `(.L_x_7) ;  /* 0x0000000000608947 */ /* 0x000fea0003800000 */
[----:B0-----:R-:W0:Y:S01]  /*0a00*/  LDC.64 R14, c[0x0][0x388] ;  /* 0x0000e200ff0e7b82 */ /* 0x001e220000000a00 */
[----:B------:R-:W-:-:S05]  /*0a10*/  IADD3 R17, PT, PT, R20, R21, RZ ;  /* 0x0000001514117210 */ /* 0x000fca0007ffe0ff */
[----:B0-----:R-:W-:-:S05]  /*0a20*/  IMAD.WIDE R14, R17, 0x4, R14 ;  /* 0x00000004110e7825 */ /* 0x001fca00078e020e */
[----:B------:R-:W2:Y:S04]  /*0a30*/  LDG.E R16, desc[UR4][R14.64] ;  /* 0x000000040e107981 */ /* 0x000ea8000c1e1900 */
[----:B------:R-:W3:Y:S04]  /*0a40*/  LDG.E R18, desc[UR4][R14.64+0x4] ;  /* 0x000004040e127981 */ /* 0x000ee8000c1e1900 */
[----:B------:R-:W4:Y:S04]  /*0a50*/  LDG.E R24, desc[UR4][R14.64+0x8] ;  /* 0x000008040e187981 */ /* 0x000f28000c1e1900 */
        /* <DEDUP_REMOVED lines=9> */
[C---:B------:R-:W-:Y:S01]  /*0af0*/  FADD R25, R19.reuse, -R26 ;  /* 0x8000001a13197221 */ /* 0x040fe20000000000 */
[----:B------:R-:W-:Y:S01]  /*0b00*/  FADD R28, R19, -R28 ;  /* 0x8000001c131c7221 */ /* 0x000fe20000000000 */
[----:B------:R-:W-:-:S02]  /*0b10*/  VIADD R21, R21, 0x8 ;  /* 0x0000000815157836 */ /* 0x000fc40000000000 */
[----:B--2---:R-:W-:-:S05]  /*0b20*/  FADD R16, R19, -R16 ;  /* 0x8000001013107221 */ /* 0x004fca0000000000 */
[----:B------:R-:W-:Y:S01]  /*0b30*/  FMNMX3 R16, R17, |R24|, |R16|, PT ;  /* 0x4000001811107276 */ /* 0x000fe20003800410 */
[----:B---3--:R-:W-:-:S03]  /*0b40*/  FADD R17, R19, -R12 ;  /* 0x8000000c13117221 */ /* 0x008fc60000000000 */
[----:B------:R-:W-:Y:S01]  /*0b50*/  FMNMX3 R16, R16, |R25|, |R28|, PT ;  /* 0x4000001910107276 */ /* 0x000fe2000380041c */
[----:B------:R-:W-:-:S05]  /*0b60*/  FADD R18, R19, -R18 ;  /* 0x8000001213127221 */ /* 0x000fca0000000000 */
[----:B------:R-:W-:-:S07]  /*0b70*/  FMNMX3 R12, R16, |R17|, |R18|, PT ;  /* 0x40000011100c7276 */ /* 0x000fce0003800412 */
.L_x_7:
[----:B------:R-:W1:Y:S01]  /*0b80*/  LDC.64 R16, c[0x0][0x388] ;  /* 0x0000e200ff107b82 */ /* 0x000e620000000a00 */
[----:B------:R-:W-:-:S04]  /*0b90*/  LOP3.LUT R18, R0, 0x6, RZ, 0xc0, !PT ;  /* 0x0000000600127812 */ /* 0x000fc800078ec0ff */
[----:B------:R-:W-:-:S03]  /*0ba0*/  ISETP.GE.U32.AND P1, PT, R18, 0x3, PT ;  /* 0x000000031200780c */ /* 0x000fc60003f26070 */
[----:B------:R-:W2:Y:S10]  /*0bb0*/  LDC R24, c[0x0][0x3a0] ;  /* 0x0000e800ff187b82 */ /* 0x000eb40000000800 */
[----:B0-----:R-:W-:-:S05]  /*0bc0*/  @P1 IADD3 R15, PT, PT, R20, R21, RZ ;  /* 0x00000015140f1210 */ /* 0x001fca0007ffe0ff */
[----:B-1----:R-:W-:-:S05]  /*0bd0*/  @P1 IMAD.WIDE R14, R15, 0x4, R16 ;  /* 0x000000040f0e1825 */ /* 0x002fca00078e0210 */
[----:B------:R-:W3:Y:S04]  /*0be0*/  @P1 LDG.E R25, desc[UR4][R14.64] ;  /* 0x000000040e191981 */ /* 0x000ee8000c1e1900 */
[----:B------:R-:W4:Y:S01]  /*0bf0*/  @P1 LDG.E R28, desc[UR4][R14.64+0x4] ;  /* 0x000004040e1c1981 */ /* 0x000f22000c1e1900 */
[----:B------:R-:W-:Y:S02]  /*0c00*/  @P1 IADD3 R21, PT, PT, R21, 0x4, RZ ;  /* 0x0000000415151810 */ /* 0x000fe40007ffe0ff */
[----:B--2---:R-:W-:Y:S01]  /*0c10*/  LOP3.LUT P0, RZ, R24, 0x1, RZ, 0xc0, !PT ;  /* 0x0000000118ff7812 */ /* 0x004fe2000780c0ff */
[----:B------:R-:W2:Y:S02]  /*0c20*/  @P1 LDG.E R26, desc[UR4][R14.64+0xc] ;  /* 0x00000c040e1a1981 */ /* 0x000ea4000c1e1900 */
[----:B------:R-:W-:-:S02]  /*0c30*/  IMAD.IADD R21, R20, 0x1, R21 ;  /* 0x0000000114157824 */ /* 0x000fc400078e0215 */
[----:B------:R0:W2:Y:S02]  /*0c40*/  @P1 LDG.E R24, desc[UR4][R14.64+0x8] ;  /* 0x000008040e181981 */ /* 0x0000a4000c1e1900 */
[----:B------:R-:W-:-:S05]  /*0c50*/  IMAD.WIDE R20, R21, 0x4, R16 ;  /* 0x0000000415147825 */ /* 0x000fca00078e0210 */
[----:B------:R-:W2:Y:S04]  /*0c60*/  LDG.E R29, desc[UR4][R20.64] ;  /* 0x00000004141d7981 */ /* 0x000ea8000c1e1900 */
[----:B------:R-:W2:Y:S01]  /*0c70*/  @P0 LDG.E R27, desc[UR4][R20.64+0x8] ;  /* 0x00000804141b0981 */ /* 0x000ea2000c1e1900 */
[C---:B---3-5:R-:W-:Y:S01]  /*0c80*/  @P1 FADD R25, R19.reuse, -R25 ;  /* 0x8000001913191221 */ /* 0x068fe20000000000 */
[----:B----4-:R-:W-:-:S05]  /*0c90*/  @P1 FADD R28, R19, -R28 ;  /* 0x8000001c131c1221 */ /* 0x010fca0000000000 */
[----:B0-----:R-:W-:Y:S02]  /*0ca0*/  @P1 FMNMX3 R14, R12, |R25|, |R28|, PT ;  /* 0x400000190c0e1276 */ /* 0x001fe4000380041c */
[----:B------:R-:W3:Y:S01]  /*0cb0*/  @P0 LDG.E R25, desc[UR4][R20.64+0x4] ;  /* 0x0000040414190981 */ /* 0x000ee2000c1e1900 */
[----:B------:R-:W0:Y:S01]  /*0cc0*/  LDC R28, c[0x0][0x3a4] ;  /* 0x0000e900ff1c7b82 */ /* 0x000e220000000800 */
[C---:B--2---:R-:W-:Y:S01]  /*0cd0*/  @P1 FADD R24, R19.reuse, -R24 ;  /* 0x8000001813181221 */ /* 0x044fe20000000000 */
[----:B------:R-:W-:-:S05]  /*0ce0*/  @P1 FADD R26, R19, -R26 ;  /* 0x8000001a131a1221 */ /* 0x000fca0000000000 */
[----:B------:R-:W-:Y:S01]  /*0cf0*/  @P1 FMNMX3 R12, R14, |R24|, |R26|, PT ;  /* 0x400000180e0c1276 */ /* 0x000fe2000380041a */
[C---:B------:R-:W-:Y:S01]  /*0d00*/  FADD R29, R19.reuse, -R29 ;  /* 0x8000001d131d7221 */ /* 0x040fe20000000000 */
[----:B------:R-:W-:-:S04]  /*0d10*/  @P0 FADD R27, R19, -R27 ;  /* 0x8000001b131b0221 */ /* 0x000fc80000000000 */
[----:B------:R-:W-:Y:S02]  /*0d20*/  FMNMX R12, |R29|, R12, PT ;  /* 0x0000000c1d0c7209 */ /* 0x000fe40003800200 */
[C---:B0-----:R-:W-:Y:S02]  /*0d30*/  ISETP.NE.AND P1, PT, R7.reuse, R28, PT ;  /* 0x0000001c0700720c */ /* 0x041fe40003f25270 */
[----:B------:R-:W-:Y:S01]  /*0d40*/  IADD3 R7, PT, PT, R7, 0x1, RZ ;  /* 0x0000000107077810 */ /* 0x000fe20007ffe0ff */
[----:B---3--:R-:W-:-:S05]  /*0d50*/  @P0 FADD R25, R19, -R25 ;  /* 0x8000001913190221 */ /* 0x008fca0000000000 */
[----:B------:R-:W-:-:S05]  /*0d60*/  @P0 FMNMX3 R12, R12, |R25|, |R27|, PT ;  /* 0x400000190c0c0276 */ /* 0x000fca000380041b */
[----:B------:R-:W-:Y:S05]  /*0d70*/  @P1 BRA `(.L_x_8) ;  /* 0xfffffff8002c1947 */ /* 0x000fea000383ffff */
[----:B------:R-:W-:Y:S05]  /*0d80*/  BSYNC.RECONVERGENT B0 ;  /* 0x0000000000007941 */ /* 0x000fea0003800200 */
.L_x_4:
[----:B------:R-:W-:-:S05]  /*0d90*/  IMAD.WIDE R16, R23, 0x4, R16 ;  /* 0x0000000417107825 */ /* 0x000fca00078e0210 */
[----:B------:R0:W5:Y:S01]  /*0da0*/  LDG.E R19, desc[UR4][R16.64] ;  /* 0x0000000410137981 */ /* 0x000162000c1e1900 */
[----:B------:R-:W-:Y:S01]  /*0db0*/  IADD3 R7, PT, PT, -R28, RZ, RZ ;  /* 0x000000ff1c077210 */ /* 0x000fe20007ffe1ff */
[----:B------:R-:W-:-:S03]  /*0dc0*/  IMAD.MOV.U32 R25, RZ, RZ, 0x49742400 ;  /* 0x49742400ff197424 */ /* 0x000fc600078e00ff */
[----:B------:R-:W-:-:S07]  /*0dd0*/  MOV R21, R7 ;  /* 0x0000000700157202 */ /* 0x000fce0000000f00 */
.L_x_12:
[----:B------:R-:W1:Y:S01]  /*0de0*/  LDCU UR7, c[0x0][0x3a4] ;  /* 0x00007480ff0777ac */ /* 0x000e620008000800 */
[----:B------:R-:W-:Y:S01]  /*0df0*/  ISETP.GE.U32.AND P1, PT, R0, 0xf, PT ;  /* 0x0000000f0000780c */ /* 0x000fe20003f26070 */
[----:B------:R-:W-:Y:S01]  /*0e00*/  IMAD.MOV.U32 R23, RZ, RZ, R6 ;  /* 0x000000ffff177224 */ /* 0x000fe200078e0006 */
[----:B------:R-:W-:Y:S01]  /*0e10*/  IADD3 R20, PT, PT, R10, R21, RZ ;  /* 0x000000150a147210 */ /* 0x000fe20007ffe0ff */
[----:B------:R-:W2:Y:S01]  /*0e20*/  LDCU UR6, c[0x0][0x398] ;  /* 0x00007300ff0677ac */ /* 0x000ea20008000800 */
[----:B------:R-:W-:Y:S02]  /*0e30*/  ISETP.GE.U32.AND P3, PT, R13, 0x7, PT ;  /* 0x000000070d00780c */ /* 0x000fe40003f66070 */
[----:B-1----:R-:W-:Y:S01]  /*0e40*/  ISETP.NE.AND P2, PT, R21, UR7, PT ;  /* 0x0000000715007c0c */ /* 0x002fe2000bf45270 */
[----:B--2---:R-:W-:-:S06]  /*0e50*/  IMAD R20, R20, UR6, R11 ;  /* 0x0000000614147c24 */ /* 0x004fcc000f8e020b */
[----:B------:R-:W-:Y:S06]  /*0e60*/  @!P1 BRA `(.L_x_9) ;  /* 0x0000000000cc9947 */ /* 0x000fec0003800000 */
[----:B------:R-:W-:Y:S01]  /*0e70*/  BSSY.RECONVERGENT B0, `(.L_x_9) ;  /* 0x0000032000007945 */ /* 0x000fe20003800200 */
[----:B------:R-:W-:-:S07]  /*0e80*/  MOV R23, R6 ;  /* 0x0000000600177202 */ /* 0x000fce0000000f00 */
.L_x_10:
[----:B------:R-:W1:Y:S01]  /*0e90*/  LDC.64 R14, c[0x0][0x380] ;  /* 0x0000e000ff0e7b82 */ /* 0x000e620000000a00 */
[----:B0-----:R-:W-:Y:S01]  /*0ea0*/  IADD3 R17, PT, PT, R20, R23, RZ ;  /* 0x0000001714117210 */ /* 0x001fe20007ffe0ff */
[----:B------:R-:W0:Y:S04]  /*0eb0*/  LDCU UR6, c[0x0][0x3a0] ;  /* 0x00007400ff0677ac */ /* 0x000e280008000800 */
[----:B-1----:R-:W-:-:S05]  /*0ec0*/  IMAD.WIDE R14, R17, 0x4, R14 ;  /* 0x00000004110e7825 */ /* 0x002fca00078e020e */
        /* <DEDUP_REMOVED lines=8> */
[----:B------:R-:W3:Y:S01]  /*0f50*/  LDG.E R24, desc[UR4][R14.64+0x14] ;  /* 0x000014040e187981 */ /* 0x000ee2000c1e1900 */
[----:B----4-:R-:W-:-:S03]  /*0f60*/  FADD R17, R19, -R16 ;  /* 0x8000001013117221 */ /* 0x010fc60000000000 */
[----:B------:R-:W4:Y:S01]  /*0f70*/  LDG.E R16, desc[UR4][R14.64+0x18] ;  /* 0x000018040e107981 */ /* 0x000f22000c1e1900 */
[C---:B------:R-:W-:Y:S01]  /*0f80*/  FADD R28, R19.reuse, -R28 ;  /* 0x8000001c131c7221 */ /* 0x040fe20000000000 */
[----:B--2---:R-:W-:-:S05]  /*0f90*/  FADD R22, R19, -R22 ;  /* 0x8000001613167221 */ /* 0x004fca0000000000 */
[----:B------:R-:W-:Y:S02]  /*0fa0*/  FMNMX3 R17, R26, |R17|, |R22|, PT ;  /* 0x400000111a117276 */ /* 0x000fe40003800416 */
[----:B------:R-:W2:Y:S01]  /*0fb0*/  LDG.E R22, desc[UR4][R14.64+0x1c] ;  /* 0x00001c040e167981 */ /* 0x000ea2000c1e1900 */
[----:B---3--:R-:W-:-:S03]  /*0fc0*/  FADD R24, R19, -R24 ;  /* 0x8000001813187221 */ /* 0x008fc60000000000 */
[----:B------:R-:W3:Y:S02]  /*0fd0*/  LDG.E R26, desc[UR4][R14.64+0x20] ;  /* 0x000020040e1a7981 */ /* 0x000ee4000c1e1900 */
[----:B------:R-:W-:Y:S02]  /*0fe0*/  FMNMX3 R17, R17, |R28|, |R24|, PT ;  /* 0x4000001c11117276 */ /* 0x000fe40003800418 */
[----:B------:R-:W3:Y:S01]  /*0ff0*/  LDG.E R24, desc[UR4][R14.64+0x24] ;  /* 0x000024040e187981 */ /* 0x000ee2000c1e1900 */
[----:B----4-:R-:W-:-:S03]  /*1000*/  FADD R16, R19, -R16 ;  /* 0x8000001013107221 */ /* 0x010fc60000000000 */
[----:B------:R-:W4:Y:S01]  /*1010*/  LDG.E R28, desc[UR4][R14.64+0x38] ;  /* 0x000038040e1c7981 */ /* 0x000f22000c1e1900 */
[----:B--2---:R-:W-:-:S05]  /*1020*/  FADD R22, R19, -R22 ;  /* 0x8000001613167221 */ /* 0x004fca0000000000 */
[----:B------:R-:W-:Y:S02]  /*1030*/  FMNMX3 R17, R17, |R16|, |R22|, PT ;  /* 0x4000001011117276 */ /* 0x000fe40003800416 */
[----:B------:R-:W2:Y:S04]  /*1040*/  LDG.E R16, desc[UR4][R14.64+0x28] ;  /* 0x000028040e107981 */ /* 0x000ea8000c1e1900 */
[----:B------:R-:W2:Y:S01]  /*1050*/  LDG.E R22, desc[UR4][R14.64+0x2c] ;  /* 0x00002c040e167981 */ /* 0x000ea2000c1e1900 */
[C---:B---3--:R-:W-:Y:S01]  /*1060*/  FADD R26, R19.reuse, -R26 ;  /* 0x8000001a131a7221 */ /* 0x048fe20000000000 */
[----:B------:R-:W-:-:S05]  /*1070*/  FADD R24, R19, -R24 ;  /* 0x8000001813187221 */ /* 0x000fca0000000000 */
[----:B------:R-:W-:Y:S02]  /*1080*/  FMNMX3 R25, R17, |R26|, |R24|, PT ;  /* 0x4000001a11197276 */ /* 0x000fe40003800418 */
[----:B------:R-:W3:Y:S04]  /*1090*/  LDG.E R24, desc[UR4][R14.64+0x30] ;  /* 0x000030040e187981 */ /* 0x000ee8000c1e1900 */
[----:B------:R-:W3:Y:S04]  /*10a0*/  LDG.E R26, desc[UR4][R14.64+0x34] ;  /* 0x000034040e1a7981 */ /* 0x000ee8000c1e1900 */
[----:B------:R-:W3:Y:S01]  /*10b0*/  LDG.E R17, desc[UR4][R14.64+0x3c] ;  /* 0x00003c040e117981 */ /* 0x000ee2000c1e1900 */
[----:B------:R-:W-:-:S02]  /*10c0*/  VIADD R23, R23, 0x10 ;  /* 0x0000001017177836 */ /* 0x000fc40000000000 */
[C---:B----4-:R-:W-:Y:S01]  /*10d0*/  FADD R28, R19.reuse, -R28 ;  /* 0x8000001c131c7221 */ /* 0x050fe20000000000 */
[C---:B--2---:R-:W-:Y:S01]  /*10e0*/  FADD R16, R19.reuse, -R16 ;  /* 0x8000001013107221 */ /* 0x044fe20000000000 */
[----:B------:R-:W-:-:S05]  /*10f0*/  FADD R22, R19, -R22 ;  /* 0x8000001613167221 */ /* 0x000fca0000000000 */
[----:B------:R-:W-:Y:S02]  /*1100*/  FMNMX3 R16, R25, |R16|, |R22|, PT ;  /* 0x4000001019107276 */ /* 0x000fe40003800416 */
[----:B0-----:R-:W-:-:S04]  /*1110*/  IADD3 R22, PT, PT, R23, UR6, RZ ;  /* 0x0000000617167c10 */ /* 0x001fc8000fffe0ff */
[----:B------:R-:W-:Y:S01]  /*1120*/  ISETP.NE.AND P1, PT, R22, R9, PT ;  /* 0x000000091600720c */ /* 0x000fe20003f25270 */
[C---:B---3--:R-:W-:Y:S01]  /*1130*/  FADD R25, R19.reuse, -R24 ;  /* 0x8000001813197221 */ /* 0x048fe20000000000 */
[C---:B------:R-:W-:Y:S01]  /*1140*/  FADD R26, R19.reuse, -R26 ;  /* 0x8000001a131a7221 */ /* 0x040fe20000000000 */
[----:B------:R-:W-:-:S04]  /*1150*/  FADD R17, R19, -R17 ;  /* 0x8000001113117221 */ /* 0x000fc80000000000 */
[----:B------:R-:W-:-:S04]  /*1160*/  FMNMX3 R25, R16, |R25|, |R26|, PT ;  /* 0x4000001910197276 */ /* 0x000fc8000380041a */
[----:B------:R-:W-:Y:S02]  /*1170*/  FMNMX3 R25, R25, |R28|, |R17|, PT ;  /* 0x4000001c19197276 */ /* 0x000fe40003800411 */
[----:B------:R-:W-:Y:S05]  /*1180*/  @P1 BRA `(.L_x_10) ;  /* 0xfffffffc00401947 */ /* 0x000fea000383ffff */
[----:B------:R-:W-:Y:S05]  /*1190*/  BSYNC.RECONVERGENT B0 ;  /* 0x0000000000007941 */ /* 0x000fea0003800200 */
.L_x_9:
[----:B------:R-:W-:Y:S01]  /*11a0*/  IADD3 R21, PT, PT, R21, 0x1, RZ ;  /* 0x0000000115157810 */ /* 0x000fe20007ffe0ff */
[----:B------:R-:W-:Y:S06]  /*11b0*/  @!P3 BRA `(.L_x_11) ;  /* 0x000000000060b947 */ /* 0x000fec0003800000 */
[----:B------:R-:W1:Y:S01]  /*11c0*/  LDC.64 R14, c[0x0][0x380] ;  /* 0x0000e000ff0e7b82 */ /* 0x000e620000000a00 */
[----:B0-----:R-:W-:-:S04]  /*11d0*/  IMAD.IADD R17, R20, 0x1, R23 ;  /* 0x0000000114117824 */ /* 0x001fc800078e0217 */
[----:B-1----:R-:W-:-:S05]  /*11e0*/  IMAD.WIDE R14, R17, 0x4, R14 ;  /* 0x00000004110e7825 */ /* 0x002fca00078e020e */
        /* <DEDUP_REMOVED lines=12> */
[----:B------:R-:W-:Y:S01]  /*12b0*/  FADD R17, R19, -R17 ;  /* 0x8000001113117221 */ /* 0x000fe20000000000 */
[----:B------:R-:W-:Y:S01]  /*12c0*/  IADD3 R23, PT, PT, R23, 0x8, RZ ;  /* 0x0000000817177810 */ /* 0x000fe20007ffe0ff */
[----:B--2---:R-:W-:-:S05]  /*12d0*/  FADD R22, R19, -R22 ;  /* 0x8000001613167221 */ /* 0x004fca0000000000 */
[----:B------:R-:W-:Y:S01]  /*12e0*/  FMNMX3 R16, R25, |R16|, |R22|, PT ;  /* 0x4000001019107276 */ /* 0x000fe20003800416 */
[C---:B------:R-:W-:Y:S01]  /*12f0*/  FADD R25, R19.reuse, -R28 ;  /* 0x8000001c13197221 */ /* 0x040fe20000000000 */
[C---:B---3--:R-:W-:Y:S01]  /*1300*/  FADD R26, R19.reuse, -R26 ;  /* 0x8000001a131a7221 */ /* 0x048fe20000000000 */
[----:B------:R-:W-:-:S04]  /*1310*/  FADD R24, R19, -R24 ;  /* 0x8000001813187221 */ /* 0x000fc80000000000 */
[----:B------:R-:W-:-:S04]  /*1320*/  FMNMX3 R25, R16, |R25|, |R26|, PT ;  /* 0x4000001910197276 */ /* 0x000fc8000380041a */
[----:B------:R-:W-:-:S07]  /*1330*/  FMNMX3 R25, R25, |R24|, |R17|, PT ;  /* 0x4000001819197276 */ /* 0x000fce0003800411 */
.L_x_11:
[----:B------:R-:W1:Y:S01]  /*1340*/  LDC.64 R14, c[0x0][0x380] ;  /* 0x0000e000ff0e7b82 */ /* 0x000e620000000a00 */
[----:B------:R-:W-:-:S13]  /*1350*/  ISETP.GE.U32.AND P1, PT, R18, 0x3, PT ;  /* 0x000000031200780c */ /* 0x000fda0003f26070 */
[----:B0-----:R-:W-:Y:S01]  /*1360*/  @P1 IADD3 R17, PT, PT, R20, R23, RZ ;  /* 0x0000001714111210 */ /* 0x001fe20007ffe0ff */
[----:B------:R-:W-:-:S05]  /*1370*/  @P1 VIADD R23, R23, 0x4 ;  /* 0x0000000417171836 */ /* 0x000fca0000000000 */
[----:B------:R-:W-:Y:S01]  /*1380*/  IADD3 R23, PT, PT, R20, R23, RZ ;  /* 0x0000001714177210 */ /* 0x000fe20007ffe0ff */
[----:B-1----:R-:W-:-:S05]  /*1390*/  @P1 IMAD.WIDE R16, R17, 0x4, R14 ;  /* 0x0000000411101825 */ /* 0x002fca00078e020e */
[----:B------:R-:W2:Y:S01]  /*13a0*/  @P1 LDG.E R24, desc[UR4][R16.64] ;  /* 0x0000000410181981 */ /* 0x000ea2000c1e1900 */
[----:B------:R-:W-:-:S03]  /*13b0*/  IMAD.WIDE R14, R23, 0x4, R14 ;  /* 0x00000004170e7825 */ /* 0x000fc600078e020e */
[----:B------:R-:W3:Y:S04]  /*13c0*/  @P1 LDG.E R20, desc[UR4][R16.64+0x4] ;  /* 0x0000040410141981 */ /* 0x000ee8000c1e1900 */
[----:B------:R-:W4:Y:S04]  /*13d0*/  @P1 LDG.E R26, desc[UR4][R16.64+0x8] ;  /* 0x00000804101a1981 */ /* 0x000f28000c1e1900 */
[----:B------:R-:W4:Y:S04]  /*13e0*/  @P1 LDG.E R29, desc[UR4][R16.64+0xc] ;  /* 0x00000c04101d1981 */ /* 0x000f28000c1e1900 */
[----:B------:R-:W4:Y:S04]  /*13f0*/  LDG.E R28, desc[UR4][R14.64] ;  /* 0x000000040e1c7981 */ /* 0x000f28000c1e1900 */
[----:B------:R-:W4:Y:S04]  /*1400*/  @P0 LDG.E R22, desc[UR4][R14.64+0x4] ;  /* 0x000004040e160981 */ /* 0x000f28000c1e1900 */
[----:B------:R-:W4:Y:S01]  /*1410*/  @P0 LDG.E R23, desc[UR4][R14.64+0x8] ;  /* 0x000008040e170981 */ /* 0x000f22000c1e1900 */
[C---:B--2--5:R-:W-:Y:S01]  /*1420*/  @P1 FADD R24, R19.reuse, -R24 ;  /* 0x8000001813181221 */ /* 0x064fe20000000000 */
[C---:B---3--:R-:W-:Y:S01]  /*1430*/  @P1 FADD R20, R19.reuse, -R20 ;  /* 0x8000001413141221 */ /* 0x048fe20000000000 */
[----:B----4-:R-:W-:-:S04]  /*1440*/  @P1 FADD R27, R19, -R26 ;  /* 0x8000001a131b1221 */ /* 0x010fc80000000000 */
[----:B------:R-:W-:Y:S01]  /*1450*/  @P1 FMNMX3 R20, R25, |R24|, |R20|, PT ;  /* 0x4000001819141276 */ /* 0x000fe20003800414 */
[C---:B------:R-:W-:Y:S01]  /*1460*/  @P1 FADD R29, R19.reuse, -R29 ;  /* 0x8000001d131d1221 */ /* 0x040fe20000000000 */
[----:B------:R-:W-:-:S04]  /*1470*/  FADD R28, R19, -R28 ;  /* 0x8000001c131c7221 */ /* 0x000fc80000000000 */
[----:B------:R-:W-:Y:S01]  /*1480*/  @P1 FMNMX3 R25, R20, |R27|, |R29|, PT ;  /* 0x4000001b14191276 */ /* 0x000fe2000380041d */
[----:B------:R-:W-:-:S03]  /*1490*/  @P0 FADD R22, R19, -R22 ;  /* 0x8000001613160221 */ /* 0x000fc60000000000 */
[----:B------:R-:W-:Y:S01]  /*14a0*/  FMNMX R25, |R28|, R25, PT ;  /* 0x000000191c197209 */ /* 0x000fe20003800200 */
[----:B------:R-:W-:-:S05]  /*14b0*/  @P0 FADD R23, R19, -R23 ;  /* 0x8000001713170221 */ /* 0x000fca0000000000 */
[----:B------:R-:W-:Y:S01]  /*14c0*/  @P0 FMNMX3 R25, R25, |R22|, |R23|, PT ;  /* 0x4000001619190276 */ /* 0x000fe20003800417 */
[----:B------:R-:W-:Y:S06]  /*14d0*/  @P2 BRA `(.L_x_12) ;  /* 0xfffffff800402947 */ /* 0x000fec000383ffff */
[----:B------:R-:W0:Y:S01]  /*14e0*/  LDC.64 R10, c[0x0][0x390] ;  /* 0x0000e400ff0a7b82 */ /* 0x000e220000000a00 */
[----:B------:R-:W-:Y:S01]  /*14f0*/  FMNMX R25, R12, R25, !PT ;  /* 0x000000190c197209 */ /* 0x000fe20007800000 */
[----:B0-----:R-:W-:Y:S01]  /*1500*/  IMAD.WIDE R10, R5, 0x4, R10 ;  /* 0x00000004050a7825 */ /* 0x001fe200078e020a */
[----:B------:R-:W-:-:S04]  /*1510*/  IADD3 R5, PT, PT, R4, R5, RZ ;  /* 0x0000000504057210 */ /* 0x000fc80007ffe0ff */
[----:B------:R1:W-:Y:S01]  /*1520*/  STG.E desc[UR4][R10.64], R25 ;  /* 0x000000190a007986 */ /* 0x0003e2000c101904 */
[----:B------:R-:W-:-:S13]  /*1530*/  ISETP.GE.AND P0, PT, R5, R3, PT ;  /* 0x000000030500720c */ /* 0x000fda0003f06270 */
[----:B-1----:R-:W-:Y:S05]  /*1540*/  @!P0 BRA `(.L_x_13) ;  /* 0xffffffec00548947 */ /* 0x002fea000383ffff */
[----:B------:R-:W-:Y:S05]  /*1550*/  EXIT ;  /* 0x000000000000794d */ /* 0x000fea0003800000 */
.L_x_14:
[----:B------:R-:W-:-:S00]  /*1560*/  BRA `(.L_x_14) ;  /* 0xfffffffc00fc7947 */ /* 0x000fc0000383ffff */
[----:B------:R-:W-:-:S00]  /*1570*/  NOP ;  /* 0x0000000000007918 */ /* 0x000fc00000000000 */
        /* <DEDUP_REMOVED lines=8> */
.L_x_15:


//--------------------- .nv.shared.reserved.0     --------------------------
	.section	.nv.shared.reserved.0,"aw",@nobits
	.weak		__nv_reservedSMEM_offset_0_alias
	.size		__nv_reservedSMEM_offset_0_alias, 0, 64
	.other		__nv_reservedSMEM_offset_0_alias,@"STO_CUDA_RESERVED_SHARED STV_DEFAULT"
__nv_reservedSMEM_offset_0_alias:
	.zero		0
	.zero		64


//--------------------- .nv.constant0.cuda_change_map --------------------------
	.section	.nv.constant0.cuda_change_map,"a",@progbits
	.sectionflags	@""
	.align	4
.nv.constant0.cuda_change_map:
	.zero		936


//--------------------- SYMBOLS --------------------------

	.type		.nv.reservedSmem.offset0,@object
	.size		.nv.reservedSmem.offset0,0x4
